	.headerflags	@"EF_CUDA_TEXMODE_UNIFIED EF_CUDA_64BIT_ADDRESS EF_CUDA_ACCELERATORS EF_CUDA_SM90 EF_CUDA_VIRTUAL_SM(EF_CUDA_SM90)"
	.elftype	@"ET_EXEC"


//--------------------- .nv.info                  --------------------------
	.section	.nv.info,"",@"SHT_CUDA_INFO"
	.align	4


	//----- nvinfo : EIATTR_REGCOUNT
	.align		4
        /*0000*/ 	.byte	0x04, 0x2f
        /*0002*/ 	.short	(.L_3 - .L_2)
	.align		4
.L_2:
        /*0004*/ 	.word	index@(triton_poi_fused__native_batch_norm_legit_no_training_26)
        /*0008*/ 	.word	0x00000016


	//----- nvinfo : EIATTR_MIN_STACK_SIZE
	.align		4
.L_3:
        /*000c*/ 	.byte	0x04, 0x12
        /*000e*/ 	.short	(.L_5 - .L_4)
	.align		4
.L_4:
        /*0010*/ 	.word	index@(triton_poi_fused__native_batch_norm_legit_no_training_26)
        /*0014*/ 	.word	0x00000000


	//----- nvinfo : EIATTR_FRAME_SIZE
	.align		4
.L_5:
        /*0018*/ 	.byte	0x04, 0x11
        /*001a*/ 	.short	(.L_7 - .L_6)
	.align		4
.L_6:
        /*001c*/ 	.word	index@(triton_poi_fused__native_batch_norm_legit_no_training_26)
        /*0020*/ 	.word	0x00000000


	//----- nvinfo : EIATTR_MIN_STACK_SIZE
	.align		4
.L_7:
        /*0024*/ 	.byte	0x04, 0x12
        /*0026*/ 	.short	(.L_9 - .L_8)
	.align		4
.L_8:
        /*0028*/ 	.word	index@(triton_poi_fused__native_batch_norm_legit_no_training_26)
        /*002c*/ 	.word	0x00000000
.L_9:


//--------------------- .nv.info.triton_poi_fused__native_batch_norm_legit_no_training_26 --------------------------
	.section	.nv.info.triton_poi_fused__native_batch_norm_legit_no_training_26,"",@"SHT_CUDA_INFO"
	.sectionflags	@""
	.align	4


	//----- nvinfo : EIATTR_CUDA_API_VERSION
	.align		4
        /*0000*/ 	.byte	0x04, 0x37
        /*0002*/ 	.short	(.L_11 - .L_10)
.L_10:
        /*0004*/ 	.word	0x0000007c


	//----- nvinfo : EIATTR_KPARAM_INFO
	.align		4
.L_11:
        /*0008*/ 	.byte	0x04, 0x17
        /*000a*/ 	.short	(.L_13 - .L_12)
.L_12:
        /*000c*/ 	.word	0x00000000
        /*0010*/ 	.short	0x0006
        /*0012*/ 	.short	0x0030
        /*0014*/ 	.byte	0x00, 0xf0, 0x11, 0x00


	//----- nvinfo : EIATTR_KPARAM_INFO
	.align		4
.L_13:
        /*0018*/ 	.byte	0x04, 0x17
        /*001a*/ 	.short	(.L_15 - .L_14)
.L_14:
        /*001c*/ 	.word	0x00000000
        /*0020*/ 	.short	0x0005
        /*0022*/ 	.short	0x0028
        /*0024*/ 	.byte	0x00, 0xf4, 0x21, 0x00


	//----- nvinfo : EIATTR_KPARAM_INFO
	.align		4
.L_15:
        /*0028*/ 	.byte	0x04, 0x17
        /*002a*/ 	.short	(.L_17 - .L_16)
.L_16:
        /*002c*/ 	.word	0x00000000
        /*0030*/ 	.short	0x0004
        /*0032*/ 	.short	0x0020
        /*0034*/ 	.byte	0x00, 0xf4, 0x21, 0x00


	//----- nvinfo : EIATTR_KPARAM_INFO
	.align		4
.L_17:
        /*0038*/ 	.byte	0x04, 0x17
        /*003a*/ 	.short	(.L_19 - .L_18)
.L_18:
        /*003c*/ 	.word	0x00000000
        /*0040*/ 	.short	0x0003
        /*0042*/ 	.short	0x0018
        /*0044*/ 	.byte	0x00, 0xf4, 0x21, 0x00


	//----- nvinfo : EIATTR_KPARAM_INFO
	.align		4
.L_19:
        /*0048*/ 	.byte	0x04, 0x17
        /*004a*/ 	.short	(.L_21 - .L_20)
.L_20:
        /*004c*/ 	.word	0x00000000
        /*0050*/ 	.short	0x0002
        /*0052*/ 	.short	0x0010
        /*0054*/ 	.byte	0x00, 0xf4, 0x21, 0x00


	//----- nvinfo : EIATTR_KPARAM_INFO
	.align		4
.L_21:
        /*0058*/ 	.byte	0x04, 0x17
        /*005a*/ 	.short	(.L_23 - .L_22)
.L_22:
        /*005c*/ 	.word	0x00000000
        /*0060*/ 	.short	0x0001
        /*0062*/ 	.short	0x0008
        /*0064*/ 	.byte	0x00, 0xf4, 0x21, 0x00


	//----- nvinfo : EIATTR_KPARAM_INFO
	.align		4
.L_23:
        /*0068*/ 	.byte	0x04, 0x17
        /*006a*/ 	.short	(.L_25 - .L_24)
.L_24:
        /*006c*/ 	.word	0x00000000
        /*0070*/ 	.short	0x0000
        /*0072*/ 	.short	0x0000
        /*0074*/ 	.byte	0x00, 0xf4, 0x21, 0x00


	//----- nvinfo : EIATTR_SPARSE_MMA_MASK
	.align		4
.L_25:
        /*0078*/ 	.byte	0x03, 0x50
        /*007a*/ 	.short	0x0000


	//----- nvinfo : EIATTR_MAXREG_COUNT
	.align		4
        /*007c*/ 	.byte	0x03, 0x1b
        /*007e*/ 	.short	0x00ff


	//----- nvinfo : EIATTR_EXIT_INSTR_OFFSETS
	.align		4
        /*0080*/ 	.byte	0x04, 0x1c
        /*0082*/ 	.short	(.L_27 - .L_26)


	//   ....[0]....
.L_26:
        /*0084*/ 	.word	0x00000450


	//   ....[1]....
        /*0088*/ 	.word	0x00000470


	//----- nvinfo : EIATTR_REQNTID
	.align		4
.L_27:
        /*008c*/ 	.byte	0x04, 0x10
        /*008e*/ 	.short	(.L_29 - .L_28)
.L_28:
        /*0090*/ 	.word	0x00000080
        /*0094*/ 	.word	0x00000001
        /*0098*/ 	.word	0x00000001


	//----- nvinfo : EIATTR_CBANK_PARAM_SIZE
	.align		4
.L_29:
        /*009c*/ 	.byte	0x03, 0x19
        /*009e*/ 	.short	0x0034


	//----- nvinfo : EIATTR_PARAM_CBANK
	.align		4
        /*00a0*/ 	.byte	0x04, 0x0a
        /*00a2*/ 	.short	(.L_31 - .L_30)
	.align		4
.L_30:
        /*00a4*/ 	.word	index@(.nv.constant0.triton_poi_fused__native_batch_norm_legit_no_training_26)
        /*00a8*/ 	.short	0x0210
        /*00aa*/ 	.short	0x0034


	//----- nvinfo : EIATTR_SW_WAR
	.align		4
.L_31:
        /*00ac*/ 	.byte	0x04, 0x36
        /*00ae*/ 	.short	(.L_33 - .L_32)
.L_32:
        /*00b0*/ 	.word	0x00000008
.L_33:


//--------------------- .nv.callgraph             --------------------------
	.section	.nv.callgraph,"",@"SHT_CUDA_CALLGRAPH"
	.align	4
	.sectionentsize	8
	.align		4
        /*0000*/ 	.word	0x00000000
	.align		4
        /*0004*/ 	.word	0xffffffff
	.align		4
        /*0008*/ 	.word	0x00000000
	.align		4
        /*000c*/ 	.word	0xfffffffe
	.align		4
        /*0010*/ 	.word	0x00000000
	.align		4
        /*0014*/ 	.word	0xfffffffd
	.align		4
        /*0018*/ 	.word	0x00000000
	.align		4
        /*001c*/ 	.word	0xfffffffc


//--------------------- .nv.constant4             --------------------------
	.section	.nv.constant4,"a",@progbits
	.align	8
	.align		8
.nv.constant4:
        /*0000*/ 	.dword	_$_str
	.align		8
        /*0008*/ 	.dword	_$_str_$_2


//--------------------- .text.triton_poi_fused__native_batch_norm_legit_no_training_26 --------------------------
	.section	.text.triton_poi_fused__native_batch_norm_legit_no_training_26,"ax",@progbits
	.align	128
        .global         triton_poi_fused__native_batch_norm_legit_no_training_26
        .type           triton_poi_fused__native_batch_norm_legit_no_training_26,@function
        .size           triton_poi_fused__native_batch_norm_legit_no_training_26,(.L_x_1 - triton_poi_fused__native_batch_norm_legit_no_training_26)
        .other          triton_poi_fused__native_batch_norm_legit_no_training_26,@"STO_CUDA_ENTRY STV_DEFAULT"
triton_poi_fused__native_batch_norm_legit_no_training_26:
.text.triton_poi_fused__native_batch_norm_legit_no_training_26:
[----:B------:R-:W0:Y:S01]  /*0000*/  LDC R1, c[0x0][0x28] ;  /* 0x00000a00ff017b82 */ /* 0x000e220000000800 */
[----:B------:R-:W1:Y:S07]  /*0010*/  S2R R0, SR_TID.X ;  /* 0x0000000000007919 */ /* 0x000e6e0000002100 */
[----:B------:R-:W2:Y:S01]  /*0020*/  LDC.64 R8, c[0x0][0x220] ;  /* 0x00008800ff087b82 */ /* 0x000ea20000000a00 */
[----:B------:R-:W-:Y:S01]  /*0030*/  ULDC.64 UR4, c[0x0][0x208] ;  /* 0x0000820000047ab9 */ /* 0x000fe20000000a00 */
[----:B------:R-:W3:Y:S06]  /*0040*/  S2R R5, SR_CTAID.X ;  /* 0x0000000000057919 */ /* 0x000eec0000002500 */
[----:B------:R-:W4:Y:S08]  /*0050*/  LDC.64 R14, c[0x0][0x218] ;  /* 0x00008600ff0e7b82 */ /* 0x000f300000000a00 */
[----:B------:R-:W5:Y:S08]  /*0060*/  LDC.64 R12, c[0x0][0x210] ;  /* 0x00008400ff0c7b82 */ /* 0x000f700000000a00 */
[----:B------:R-:W4:Y:S01]  /*0070*/  LDC.64 R16, c[0x0][0x228] ;  /* 0x00008a00ff107b82 */ /* 0x000f220000000a00 */
[----:B-1----:R-:W-:-:S07]  /*0080*/  SHF.L.U32 R0, R0, 0x1, RZ ;  /* 0x0000000100007819 */ /* 0x002fce00000006ff */
[----:B------:R-:W1:Y:S01]  /*0090*/  LDC.64 R18, c[0x0][0x230] ;  /* 0x00008c00ff127b82 */ /* 0x000e620000000a00 */
[----:B---3--:R-:W-:Y:S02]  /*00a0*/  SHF.R.S32.HI R3, RZ, 0x17, R5 ;  /* 0x00000017ff037819 */ /* 0x008fe40000011405 */
[----:B------:R-:W-:Y:S02]  /*00b0*/  LOP3.LUT R0, R0, 0xfe, RZ, 0xc0, !PT ;  /* 0x000000fe00007812 */ /* 0x000fe400078ec0ff */
[----:B------:R-:W-:Y:S02]  /*00c0*/  SGXT R3, R3, 0x1 ;  /* 0x000000010303781a */ /* 0x000fe40000000200 */
[----:B------:R-:W-:Y:S02]  /*00d0*/  LEA R0, R5, R0, 0x8 ;  /* 0x0000000005007211 */ /* 0x000fe400078e40ff */
[----:B------:R-:W-:Y:S02]  /*00e0*/  CS2R R4, SRZ ;  /* 0x0000000000047805 */ /* 0x000fe4000001ff00 */
[----:B------:R-:W-:-:S02]  /*00f0*/  LEA.HI R3, R3, R0, RZ, 0x2 ;  /* 0x0000000003037211 */ /* 0x000fc400078f10ff */
[----:B------:R-:W-:Y:S02]  /*0100*/  ISETP.GE.AND P4, PT, R0, 0x800, PT ;  /* 0x000008000000780c */ /* 0x000fe40003f86270 */
[--C-:B------:R-:W-:Y:S02]  /*0110*/  SHF.R.S32.HI R2, RZ, 0x2, R3.reuse ;  /* 0x00000002ff027819 */ /* 0x100fe40000011403 */
[----:B------:R-:W-:-:S04]  /*0120*/  SHF.R.S32.HI R3, RZ, 0x1f, R3 ;  /* 0x0000001fff037819 */ /* 0x000fc80000011403 */
[----:B------:R-:W-:-:S04]  /*0130*/  LEA.HI R3, R3, R2, RZ, 0x7 ;  /* 0x0000000203037211 */ /* 0x000fc800078f38ff */
[----:B------:R-:W-:-:S04]  /*0140*/  LOP3.LUT R3, R3, 0xffffff80, RZ, 0xc0, !PT ;  /* 0xffffff8003037812 */ /* 0x000fc800078ec0ff */
[----:B------:R-:W-:-:S05]  /*0150*/  IADD3 R11, R2, -R3, RZ ;  /* 0x80000003020b7210 */ /* 0x000fca0007ffe0ff */
[----:B--2---:R-:W-:-:S05]  /*0160*/  IMAD.WIDE R8, R11, 0x4, R8 ;  /* 0x000000040b087825 */ /* 0x004fca00078e0208 */
[----:B------:R-:W2:Y:S04]  /*0170*/  @!P4 LDG.E.EL R4, desc[UR4][R8.64] ;  /* 0x000000040804c981 */ /* 0x000ea8000c2e1900 */
[----:B------:R3:W2:Y:S01]  /*0180*/  @!P4 LDG.E.EL R5, desc[UR4][R8.64] ;  /* 0x000000040805c981 */ /* 0x0006a2000c2e1900 */
[----:B------:R-:W-:Y:S02]  /*0190*/  CS2R R6, SRZ ;  /* 0x0000000000067805 */ /* 0x000fe4000001ff00 */
[----:B------:R-:W-:Y:S01]  /*01a0*/  CS2R R2, SRZ ;  /* 0x0000000000027805 */ /* 0x000fe2000001ff00 */
[----:B----4-:R-:W-:-:S04]  /*01b0*/  IMAD.WIDE R14, R11, 0x4, R14 ;  /* 0x000000040b0e7825 */ /* 0x010fc800078e020e */
[----:B-----5:R-:W-:Y:S01]  /*01c0*/  IMAD.WIDE R12, R0, 0x4, R12 ;  /* 0x00000004000c7825 */ /* 0x020fe200078e020c */
[----:B------:R-:W4:Y:S04]  /*01d0*/  @!P4 LDG.E.EL R6, desc[UR4][R14.64] ;  /* 0x000000040e06c981 */ /* 0x000f28000c2e1900 */
[----:B------:R-:W4:Y:S01]  /*01e0*/  @!P4 LDG.E.64 R2, desc[UR4][R12.64] ;  /* 0x000000040c02c981 */ /* 0x000f22000c1e1b00 */
[C---:B0-----:R-:W-:Y:S01]  /*01f0*/  IMAD.WIDE R16, R11.reuse, 0x4, R16 ;  /* 0x000000040b107825 */ /* 0x041fe200078e0210 */
[----:B---3--:R-:W-:Y:S02]  /*0200*/  CS2R R8, SRZ ;  /* 0x0000000000087805 */ /* 0x008fe4000001ff00 */
[----:B------:R0:W3:Y:S01]  /*0210*/  @!P4 LDG.E.EL R7, desc[UR4][R14.64] ;  /* 0x000000040e07c981 */ /* 0x0000e2000c2e1900 */
[----:B-1----:R-:W-:Y:S01]  /*0220*/  IMAD.WIDE R18, R11, 0x4, R18 ;  /* 0x000000040b127825 */ /* 0x002fe200078e0212 */
[----:B------:R-:W-:-:S04]  /*0230*/  CS2R R10, SRZ ;  /* 0x00000000000a7805 */ /* 0x000fc8000001ff00 */
[----:B------:R-:W5:Y:S04]  /*0240*/  @!P4 LDG.E.EL R8, desc[UR4][R18.64] ;  /* 0x000000041208c981 */ /* 0x000f68000c2e1900 */
[----:B------:R-:W5:Y:S04]  /*0250*/  @!P4 LDG.E.EL R11, desc[UR4][R16.64] ;  /* 0x00000004100bc981 */ /* 0x000f68000c2e1900 */
[----:B------:R-:W3:Y:S04]  /*0260*/  @!P4 LDG.E.EL R10, desc[UR4][R16.64] ;  /* 0x00000004100ac981 */ /* 0x000ee8000c2e1900 */
[----:B------:R-:W3:Y:S01]  /*0270*/  @!P4 LDG.E.EL R9, desc[UR4][R18.64] ;  /* 0x000000041209c981 */ /* 0x000ee2000c2e1900 */
[----:B0-----:R-:W-:Y:S01]  /*0280*/  HFMA2.MMA R15, -RZ, RZ, 1.625, 0 ;  /* 0x3e800000ff0f7435 */ /* 0x001fe200000001ff */
[----:B--2---:R-:W-:Y:S01]  /*0290*/  FADD R4, R4, 9.9999997473787516356e-06 ;  /* 0x3727c5ac04047421 */ /* 0x004fe20000000000 */
[----:B------:R-:W-:-:S03]  /*02a0*/  FADD R12, R5, 9.9999997473787516356e-06 ;  /* 0x3727c5ac050c7421 */ /* 0x000fc60000000000 */
[----:B------:R0:W1:Y:S08]  /*02b0*/  MUFU.SQRT R13, R4 ;  /* 0x00000004000d7308 */ /* 0x0000700000002000 */
[----:B------:R-:W2:Y:S01]  /*02c0*/  MUFU.SQRT R14, R12 ;  /* 0x0000000c000e7308 */ /* 0x000ea20000002000 */
[----:B0-----:R-:W0:Y:S01]  /*02d0*/  LDC.64 R4, c[0x0][0x238] ;  /* 0x00008e00ff047b82 */ /* 0x001e220000000a00 */
[----:B-1----:R-:W-:-:S02]  /*02e0*/  FSETP.GT.AND P0, PT, R13, 8.50705917302346158658e+37, PT ;  /* 0x7e8000000d00780b */ /* 0x002fc40003f04000 */
[----:B------:R-:W-:Y:S02]  /*02f0*/  FSETP.GEU.AND P2, PT, R13, 1.175494350822287508e-38, PT ;  /* 0x008000000d00780b */ /* 0x000fe40003f4e000 */
[C---:B--2---:R-:W-:Y:S02]  /*0300*/  FSETP.GT.AND P1, PT, R14.reuse, 8.50705917302346158658e+37, PT ;  /* 0x7e8000000e00780b */ /* 0x044fe40003f24000 */
[----:B------:R-:W-:-:S07]  /*0310*/  FSETP.GEU.AND P3, PT, R14, 1.175494350822287508e-38, PT ;  /* 0x008000000e00780b */ /* 0x000fce0003f6e000 */
[----:B------:R-:W-:-:S04]  /*0320*/  @P0 FMUL R13, R13, 0.25 ;  /* 0x3e8000000d0d0820 */ /* 0x000fc80000400000 */
[----:B------:R-:W-:Y:S01]  /*0330*/  @!P2 FMUL R13, R13, 16777216 ;  /* 0x4b8000000d0da820 */ /* 0x000fe20000400000 */
[----:B------:R-:W-:-:S04]  /*0340*/  @P1 FMUL R14, R14, 0.25 ;  /* 0x3e8000000e0e1820 */ /* 0x000fc80000400000 */
[----:B------:R-:W-:Y:S01]  /*0350*/  @!P3 FMUL R14, R14, 16777216 ;  /* 0x4b8000000e0eb820 */ /* 0x000fe20000400000 */
[----:B------:R-:W1:Y:S01]  /*0360*/  MUFU.RCP R13, R13 ;  /* 0x0000000d000d7308 */ /* 0x000e620000001000 */
[----:B------:R-:W-:-:S07]  /*0370*/  FSEL R12, R15, 1, P0 ;  /* 0x3f8000000f0c7808 */ /* 0x000fce0000000000 */
[----:B------:R-:W2:Y:S01]  /*0380*/  MUFU.RCP R14, R14 ;  /* 0x0000000e000e7308 */ /* 0x000ea20000001000 */
[----:B------:R-:W-:Y:S01]  /*0390*/  FSEL R15, R15, 1, P1 ;  /* 0x3f8000000f0f7808 */ /* 0x000fe20000800000 */
[----:B------:R-:W-:Y:S01]  /*03a0*/  @!P2 FMUL R12, R12, 16777216 ;  /* 0x4b8000000c0ca820 */ /* 0x000fe20000400000 */
[----:B----4-:R-:W-:-:S03]  /*03b0*/  FADD R3, -R6, R3 ;  /* 0x0000000306037221 */ /* 0x010fc60000000100 */
[----:B------:R-:W-:Y:S01]  /*03c0*/  @!P3 FMUL R15, R15, 16777216 ;  /* 0x4b8000000f0fb820 */ /* 0x000fe20000400000 */
[----:B---3--:R-:W-:Y:S01]  /*03d0*/  FADD R2, -R7, R2 ;  /* 0x0000000207027221 */ /* 0x008fe20000000100 */
[----:B-1----:R-:W-:Y:S02]  /*03e0*/  FMUL R13, R13, R12 ;  /* 0x0000000c0d0d7220 */ /* 0x002fe40000400000 */
[----:B--2---:R-:W-:Y:S02]  /*03f0*/  FMUL R6, R14, R15 ;  /* 0x0000000f0e067220 */ /* 0x004fe40000400000 */
[----:B------:R-:W-:Y:S02]  /*0400*/  FMUL R13, R2, R13 ;  /* 0x0000000d020d7220 */ /* 0x000fe40000400000 */
[----:B------:R-:W-:Y:S01]  /*0410*/  FMUL R6, R3, R6 ;  /* 0x0000000603067220 */ /* 0x000fe20000400000 */
[----:B0-----:R-:W-:-:S04]  /*0420*/  IMAD.WIDE R4, R0, 0x4, R4 ;  /* 0x0000000400047825 */ /* 0x001fc800078e0204 */
[----:B-----5:R-:W-:Y:S01]  /*0430*/  FFMA R8, R13, R11, R8 ;  /* 0x0000000b0d087223 */ /* 0x020fe20000000008 */
[----:B------:R-:W-:Y:S01]  /*0440*/  FFMA R9, R6, R10, R9 ;  /* 0x0000000a06097223 */ /* 0x000fe20000000009 */
[----:B------:R-:W-:Y:S06]  /*0450*/  @P4 EXIT ;  /* 0x000000000000494d */ /* 0x000fec0003800000 */
[----:B------:R-:W-:Y:S01]  /*0460*/  STG.E.64 desc[UR4][R4.64], R8 ;  /* 0x0000000804007986 */ /* 0x000fe2000c101b04 */
[----:B------:R-:W-:Y:S05]  /*0470*/  EXIT ;  /* 0x000000000000794d */ /* 0x000fea0003800000 */
.L_x_0:
[----:B------:R-:W-:-:S00]  /*0480*/  BRA `(.L_x_0) ;  /* 0xfffffffc00fc7947 */ /* 0x000fc0000383ffff */
[----:B------:R-:W-:-:S00]  /*0490*/  NOP ;  /* 0x0000000000007918 */ /* 0x000fc00000000000 */
        /* <DEDUP_REMOVED lines=14> */
.L_x_1:


//--------------------- .nv.global.init           --------------------------
	.section	.nv.global.init,"aw",@progbits
.nv.global.init:
	.type		_$_str,@object
	.size		_$_str,(_$_str_$_2 - _$_str)
_$_str:
        /*0000*/ 	.byte	0x5f, 0x5f, 0x43, 0x55, 0x44, 0x41, 0x5f, 0x46, 0x54, 0x5a, 0x00
	.type		_$_str_$_2,@object
	.size		_$_str_$_2,(.L_1 - _$_str_$_2)
_$_str_$_2:
        /*000b*/ 	.byte	0x5f, 0x5f, 0x43, 0x55, 0x44, 0x41, 0x5f, 0x50, 0x52, 0x45, 0x43, 0x5f, 0x53, 0x51, 0x52, 0x54
        /*001b*/ 	.byte	0x00
.L_1:


//--------------------- .nv.constant0.triton_poi_fused__native_batch_norm_legit_no_training_26 --------------------------
	.section	.nv.constant0.triton_poi_fused__native_batch_norm_legit_no_training_26,"a",@progbits
	.sectionflags	@""
	.align	4
.nv.constant0.triton_poi_fused__native_batch_norm_legit_no_training_26:
	.zero		580
